	.target	sm_100a

	.elftype	@"ET_EXEC"


//--------------------- .note.nv.tkinfo           --------------------------
	.section	.note.nv.tkinfo,"",@"SHT_NOTE"
	.sectionflags	@"SHF_NOTE_NV_TKINFO"
	.tkinfo
        /*0018*/ 	.word	0x00000081
        /*0030*/ 	.string	""
        /*0030*/ 	.string	"ptxas-blackwell"
        /*0030*/ 	.string	"Cuda compilation tools, release 12.9, V12.9.86"
        /*0030*/ 	.string	"Build cuda_12.9.r12.9/compiler.36037853_0"
        /*0030*/ 	.string	"-v  -suppress-debug-info  -lineinfo  -arch sm_100a "



//--------------------- .note.nv.cuver            --------------------------
	.section	.note.nv.cuver,"",@"SHT_NOTE"
	.sectionflags	@"SHF_NOTE_NV_CUVER"
        /*0018*/ 	.short	0x0001
        /*001a*/ 	.short	0x0064
        /*001c*/ 	.short	0x0001
        /*001e*/ 	.short	0x0000
        /*0020*/ 	.short	0x0001
        /*0022*/ 	.short	0x0000


//--------------------- .nv.info                  --------------------------
	.section	.nv.info,"",@"SHT_CUDA_INFO"
	.align	4


	//----- nvinfo : EIATTR_REGCOUNT
	.align		4
        /*0000*/ 	.byte	0x04, 0x2f
        /*0002*/ 	.short	(.L_4 - .L_3)
	.align		4
.L_3:
        /*0004*/ 	.word	index@(gluon_mma)
        /*0008*/ 	.word	0x000000a8


	//----- nvinfo : EIATTR_FRAME_SIZE
	.align		4
.L_4:
        /*000c*/ 	.byte	0x04, 0x11
        /*000e*/ 	.short	(.L_6 - .L_5)
	.align		4
.L_5:
        /*0010*/ 	.word	index@($__internal_2_$__cuda_sm10x_tcgen05_guardrail_trap_unallocated_columns_being_dealloced)
        /*0014*/ 	.word	0x00000000


	//----- nvinfo : EIATTR_FRAME_SIZE
	.align		4
.L_6:
        /*0018*/ 	.byte	0x04, 0x11
        /*001a*/ 	.short	(.L_8 - .L_7)
	.align		4
.L_7:
        /*001c*/ 	.word	index@($__internal_1_$__cuda_sm10x_tcgen05_guardrail_trap_phase_invalid_during_alloc)
        /*0020*/ 	.word	0x00000000


	//----- nvinfo : EIATTR_FRAME_SIZE
	.align		4
.L_8:
        /*0024*/ 	.byte	0x04, 0x11
        /*0026*/ 	.short	(.L_10 - .L_9)
	.align		4
.L_9:
        /*0028*/ 	.word	index@($__internal_0_$__cuda_sm10x_tcgen05_guardrail_trap_col_being_dealloced_not_returned_by_alloc)
        /*002c*/ 	.word	0x00000000


	//----- nvinfo : EIATTR_FRAME_SIZE
	.align		4
.L_10:
        /*0030*/ 	.byte	0x04, 0x11
        /*0032*/ 	.short	(.L_12 - .L_11)
	.align		4
.L_11:
        /*0034*/ 	.word	index@(gluon_mma)
        /*0038*/ 	.word	0x00000000


	//----- nvinfo : EIATTR_MIN_STACK_SIZE
	.align		4
.L_12:
        /*003c*/ 	.byte	0x04, 0x12
        /*003e*/ 	.short	(.L_14 - .L_13)
	.align		4
.L_13:
        /*0040*/ 	.word	index@(gluon_mma)
        /*0044*/ 	.word	0x00000000
.L_14:


//--------------------- .nv.info.gluon_mma        --------------------------
	.section	.nv.info.gluon_mma,"",@"SHT_CUDA_INFO"
	.sectionflags	@""
	.align	4


	//----- nvinfo : EIATTR_CUDA_API_VERSION
	.align		4
        /*0000*/ 	.byte	0x04, 0x37
        /*0002*/ 	.short	(.L_16 - .L_15)
.L_15:
        /*0004*/ 	.word	0x00000081


	//----- nvinfo : EIATTR_KPARAM_INFO
	.align		4
.L_16:
        /*0008*/ 	.byte	0x04, 0x17
        /*000a*/ 	.short	(.L_18 - .L_17)
.L_17:
        /*000c*/ 	.word	0x00000000
        /*0010*/ 	.short	0x0004
        /*0012*/ 	.short	0x0020
        /*0014*/ 	.byte	0x00, 0xf4, 0x21, 0x00


	//----- nvinfo : EIATTR_KPARAM_INFO
	.align		4
.L_18:
        /*0018*/ 	.byte	0x04, 0x17
        /*001a*/ 	.short	(.L_20 - .L_19)
.L_19:
        /*001c*/ 	.word	0x00000000
        /*0020*/ 	.short	0x0003
        /*0022*/ 	.short	0x0018
        /*0024*/ 	.byte	0x00, 0xf4, 0x21, 0x00


	//----- nvinfo : EIATTR_KPARAM_INFO
	.align		4
.L_20:
        /*0028*/ 	.byte	0x04, 0x17
        /*002a*/ 	.short	(.L_22 - .L_21)
.L_21:
        /*002c*/ 	.word	0x00000000
        /*0030*/ 	.short	0x0002
        /*0032*/ 	.short	0x0010
        /*0034*/ 	.byte	0x00, 0xf4, 0x21, 0x00


	//----- nvinfo : EIATTR_KPARAM_INFO
	.align		4
.L_22:
        /*0038*/ 	.byte	0x04, 0x17
        /*003a*/ 	.short	(.L_24 - .L_23)
.L_23:
        /*003c*/ 	.word	0x00000000
        /*0040*/ 	.short	0x0001
        /*0042*/ 	.short	0x0008
        /*0044*/ 	.byte	0x00, 0xf4, 0x21, 0x00


	//----- nvinfo : EIATTR_KPARAM_INFO
	.align		4
.L_24:
        /*0048*/ 	.byte	0x04, 0x17
        /*004a*/ 	.short	(.L_26 - .L_25)
.L_25:
        /*004c*/ 	.word	0x00000000
        /*0050*/ 	.short	0x0000
        /*0052*/ 	.short	0x0000
        /*0054*/ 	.byte	0x00, 0xf4, 0x21, 0x00


	//----- nvinfo : EIATTR_AT_ENTRY_FRAGMENTS
	.align		4
.L_26:
        /*0058*/ 	.byte	0x04, 0x4f
        /*005a*/ 	.short	(.L_28 - .L_27)


	//   ....[0]....
.L_27:
        /*005c*/ 	.word	0x00000004


	//----- nvinfo : EIATTR_RESERVED_SMEM_USED
	.align		4
.L_28:
        /*0060*/ 	.byte	0x01, 0x41
	.zero		2


	//----- nvinfo : EIATTR_SPARSE_MMA_MASK
	.align		4
        /*0064*/ 	.byte	0x03, 0x50
        /*0066*/ 	.short	0x0000


	//----- nvinfo : EIATTR_TCGEN05_1CTA_USED
	.align		4
        /*0068*/ 	.byte	0x01, 0x51
	.zero		2


	//----- nvinfo : EIATTR_MAXREG_COUNT
	.align		4
        /*006c*/ 	.byte	0x03, 0x1b
        /*006e*/ 	.short	0x00ff


	//----- nvinfo : EIATTR_NUM_BARRIERS
	.align		4
        /*0070*/ 	.byte	0x02, 0x4c
        /*0072*/ 	.byte	0x01
	.zero		1


	//----- nvinfo : EIATTR_INT_WARP_WIDE_INSTR_OFFSETS
	.align		4
        /*0074*/ 	.byte	0x04, 0x31
        /*0076*/ 	.short	(.L_30 - .L_29)


	//   ....[0]....
.L_29:
        /*0078*/ 	.word	0x00001000


	//   ....[1]....
        /*007c*/ 	.word	0x00001010


	//   ....[2]....
        /*0080*/ 	.word	0x00001c90


	//   ....[3]....
        /*0084*/ 	.word	0x00001ca0


	//   ....[4]....
        /*0088*/ 	.word	0x00002d50


	//   ....[5]....
        /*008c*/ 	.word	0x00002da0


	//----- nvinfo : EIATTR_COOP_GROUP_MASK_REGIDS
	.align		4
.L_30:
        /*0090*/ 	.byte	0x04, 0x29
        /*0092*/ 	.short	(.L_32 - .L_31)


	//   ....[0]....
.L_31:
        /*0094*/ 	.word	0xffffffff


	//   ....[1]....
        /*0098*/ 	.word	0xffffffff


	//   ....[2]....
        /*009c*/ 	.word	0xffffffff


	//   ....[3]....
        /*00a0*/ 	.word	0xffffffff


	//----- nvinfo : EIATTR_COOP_GROUP_INSTR_OFFSETS
	.align		4
.L_32:
        /*00a4*/ 	.byte	0x04, 0x28
        /*00a6*/ 	.short	(.L_34 - .L_33)


	//   ....[0]....
.L_33:
        /*00a8*/ 	.word	0x00000050


	//   ....[1]....
        /*00ac*/ 	.word	0x00000310


	//   ....[2]....
        /*00b0*/ 	.word	0x00002be0


	//   ....[3]....
        /*00b4*/ 	.word	0x00002e50


	//----- nvinfo : EIATTR_VRC_CTA_INIT_COUNT
	.align		4
.L_34:
        /*00b8*/ 	.byte	0x02, 0x4a
        /*00ba*/ 	.byte	0x80
	.zero		1


	//----- nvinfo : EIATTR_MBARRIER_INSTR_OFFSETS
	.align		4
        /*00bc*/ 	.byte	0x04, 0x39
        /*00be*/ 	.short	(.L_36 - .L_35)


	//   ....[0]....
.L_35:
        /*00c0*/ 	.word	0x00001a30
        /*00c4*/ 	.word	0x000000ff
        /*00c8*/ 	.word	0x00005000
        /*00cc*/ 	.short	0x0100
        /*00ce*/ 	.byte	0x0c
	.zero		1


	//   ....[1]....
        /*00d0*/ 	.word	0x00001d10
        /*00d4*/ 	.word	0x000000ff
        /*00d8*/ 	.word	0x00005000
        /*00dc*/ 	.short	0x010a
        /*00de*/ 	.byte	0x0c
	.zero		1


	//   ....[2]....
        /*00e0*/ 	.word	0x00001e80
        /*00e4*/ 	.word	0x000000ff
        /*00e8*/ 	.word	0x00005000
        /*00ec*/ 	.short	0x0108
        /*00ee*/ 	.byte	0x0c
	.zero		1


	//   ....[3]....
        /*00f0*/ 	.word	0x00002e70
        /*00f4*/ 	.word	0x000000ff
        /*00f8*/ 	.word	0x00005000
        /*00fc*/ 	.short	0x010a
        /*00fe*/ 	.byte	0x0c
	.zero		1


	//----- nvinfo : EIATTR_NUM_MBARRIERS
	.align		4
.L_36:
        /*0100*/ 	.byte	0x03, 0x38
        /*0102*/ 	.short	0x0001


	//----- nvinfo : EIATTR_EXIT_INSTR_OFFSETS
	.align		4
        /*0104*/ 	.byte	0x04, 0x1c
        /*0106*/ 	.short	(.L_38 - .L_37)


	//   ....[0]....
.L_37:
        /*0108*/ 	.word	0x00002e60


	//----- nvinfo : EIATTR_REQNTID
	.align		4
.L_38:
        /*010c*/ 	.byte	0x04, 0x10
        /*010e*/ 	.short	(.L_40 - .L_39)
.L_39:
        /*0110*/ 	.word	0x00000080
        /*0114*/ 	.word	0x00000001
        /*0118*/ 	.word	0x00000001


	//----- nvinfo : EIATTR_CRS_STACK_SIZE
	.align		4
.L_40:
        /*011c*/ 	.byte	0x04, 0x1e
        /*011e*/ 	.short	(.L_42 - .L_41)
.L_41:
        /*0120*/ 	.word	0x00000000


	//----- nvinfo : EIATTR_CBANK_PARAM_SIZE
	.align		4
.L_42:
        /*0124*/ 	.byte	0x03, 0x19
        /*0126*/ 	.short	0x0028


	//----- nvinfo : EIATTR_PARAM_CBANK
	.align		4
        /*0128*/ 	.byte	0x04, 0x0a
        /*012a*/ 	.short	(.L_44 - .L_43)
	.align		4
.L_43:
        /*012c*/ 	.word	index@(.nv.constant0.gluon_mma)
        /*0130*/ 	.short	0x0380
        /*0132*/ 	.short	0x0028


	//----- nvinfo : EIATTR_SW_WAR
	.align		4
.L_44:
        /*0134*/ 	.byte	0x04, 0x36
        /*0136*/ 	.short	(.L_46 - .L_45)
.L_45:
        /*0138*/ 	.word	0x00000008
.L_46:


//--------------------- .nv.compat                --------------------------
	.section	.nv.compat,"",@"SHT_CUDA_COMPAT_INFO"
	.align	4
        /*0000*/ 	.byte	0x02, 0x02, 0x02, 0x00, 0x02, 0x05, 0x05, 0x00, 0x02, 0x03, 0x00, 0x00, 0x02, 0x06, 0x01, 0x00


//--------------------- .nv.callgraph             --------------------------
	.section	.nv.callgraph,"",@"SHT_CUDA_CALLGRAPH"
	.align	4
	.sectionentsize	8
	.align		4
        /*0000*/ 	.word	0x00000000
	.align		4
        /*0004*/ 	.word	0xffffffff
	.align		4
        /*0008*/ 	.word	0x00000000
	.align		4
        /*000c*/ 	.word	0xfffffffe
	.align		4
        /*0010*/ 	.word	0x00000000
	.align		4
        /*0014*/ 	.word	0xfffffffd
	.align		4
        /*0018*/ 	.word	0x00000000
	.align		4
        /*001c*/ 	.word	0xfffffffc


//--------------------- .text.gluon_mma           --------------------------
	.section	.text.gluon_mma,"ax",@progbits
	.align	128
        .global         gluon_mma
        .type           gluon_mma,@function
        .size           gluon_mma,(.L_x_15 - gluon_mma)
        .other          gluon_mma,@"STO_CUDA_ENTRY STV_DEFAULT"
gluon_mma:
.text.gluon_mma:
[----:B------:R-:W0:Y:S01]  /*0000*/  LDC R1, c[0x0][0x37c] ;  /* 0x0000df00ff017b82 */ /* 0x000e220000000800 */
[----:B------:R-:W1:Y:S02]  /*0010*/  S2R R0, SR_TID.X ;  /* 0x0000000000007919 */ /* 0x000e640000002100 */
[----:B-1----:R-:W-:-:S13]  /*0020*/  ISETP.GE.U32.AND P1, PT, R0, 0x20, PT ;  /* 0x000000200000780c */ /* 0x002fda0003f26070 */
[----:B------:R-:W-:Y:S05]  /*0030*/  @P1 BRA `(.L_x_0) ;  /* 0x0000000000b81947 */ /* 0x000fea0003800000 */
[----:B------:R-:W1:Y:S01]  /*0040*/  S2UR UR6, SR_CgaCtaId ;  /* 0x00000000000679c3 */ /* 0x000e620000008800 */
[----:B------:R-:W-:Y:S01]  /*0050*/  NOP ;  /* 0x0000000000007918 */ /* 0x000fe20000000000 */
[----:B------:R-:W-:Y:S02]  /*0060*/  UMOV UR4, 0x40 ;  /* 0x0000004000047882 */ /* 0x000fe40000000000 */
[----:B-1----:R-:W-:-:S09]  /*0070*/  ULEA UR4, UR6, UR4, 0x18 ;  /* 0x0000000406047291 */ /* 0x002fd2000f8ec0ff */
[----:B------:R-:W1:Y:S01]  /*0080*/  LDS.U8 R2, [UR4] ;  /* 0x00000004ff027984 */ /* 0x000e620008000000 */
[----:B------:R-:W-:Y:S02]  /*0090*/  UMOV UR4, 0x400 ;  /* 0x0000040000047882 */ /* 0x000fe40000000000 */
[----:B------:R-:W-:Y:S01]  /*00a0*/  ULEA UR4, UR6, UR4, 0x18 ;  /* 0x0000000406047291 */ /* 0x000fe2000f8ec0ff */
[----:B-1----:R-:W-:-:S13]  /*00b0*/  ISETP.NE.AND P0, PT, R2, RZ, PT ;  /* 0x000000ff0200720c */ /* 0x002fda0003f05270 */
[----:B------:R-:W-:Y:S05]  /*00c0*/  @P0 BRA `(.L_x_1) ;  /* 0x00000000007c0947 */ /* 0x000fea0003800000 */
[----:B------:R-:W-:-:S13]  /*00d0*/  ELECT P0, URZ, PT ;  /* 0x0000000000ff782f */ /* 0x000fda0003800000 */
[----:B------:R-:W-:Y:S05]  /*00e0*/  @!P0 BRA `(.L_x_2) ;  /* 0x0000000000848947 */ /* 0x000fea0003800000 */
[----:B------:R-:W-:Y:S01]  /*00f0*/  UMOV UR5, 0x4 ;  /* 0x0000000400057882 */ /* 0x000fe20000000000 */
[----:B------:R-:W-:Y:S02]  /*0100*/  IMAD.MOV.U32 R5, RZ, RZ, 0x1 ;  /* 0x00000001ff057424 */ /* 0x000fe400078e00ff */
[----:B------:R-:W-:Y:S02]  /*0110*/  IMAD.MOV.U32 R3, RZ, RZ, 0xf ;  /* 0x0000000fff037424 */ /* 0x000fe400078e00ff */
[----:B------:R-:W-:Y:S04]  /*0120*/  DEPBAR.LE SB1, 0x36 ;  /* 0x00009d800000791a */ /* 0x000fe80000000000 */
[----:B------:R-:W1:Y:S02]  /*0130*/  UTCATOMSWS.FIND_AND_SET.ALIGN UP0, UR5, UR5 ;  /* 0x00000005000575e3 */ /* 0x000e640008000800 */
[----:B-1----:R-:W-:-:S04]  /*0140*/  PLOP3.LUT P0, PT, PT, PT, UP0, 0x80, 0x8 ;  /* 0x000000000008781c */ /* 0x002fc80003f0f008 */
[----:B------:R-:W-:-:S04]  /*0150*/  SEL R2, RZ, 0xffffffff, !P0 ;  /* 0xffffffffff027807 */ /* 0x000fc80004000000 */
[----:B------:R-:W-:Y:S01]  /*0160*/  ISETP.NE.AND P0, PT, R2, RZ, PT ;  /* 0x000000ff0200720c */ /* 0x000fe20003f05270 */
[----:B------:R-:W-:-:S12]  /*0170*/  IMAD.U32 R2, RZ, RZ, UR5 ;  /* 0x00000005ff027e24 */ /* 0x000fd8000f8e00ff */
[----:B------:R-:W-:Y:S05]  /*0180*/  @P0 BRA `(.L_x_3) ;  /* 0x0000000000240947 */ /* 0x000fea0003800000 */
.L_x_4:
[----:B------:R-:W-:Y:S05]  /*0190*/  NANOSLEEP 0x64 ;  /* 0x000000640000795d */ /* 0x000fea0003800000 */
[----:B------:R-:W-:-:S05]  /*01a0*/  UMOV UR5, 0x4 ;  /* 0x0000000400057882 */ /* 0x000fca0000000000 */
[----:B------:R-:W-:Y:S04]  /*01b0*/  DEPBAR.LE SB1, 0x36 ;  /* 0x00009d800000791a */ /* 0x000fe80000000000 */
[----:B------:R-:W1:Y:S02]  /*01c0*/  UTCATOMSWS.FIND_AND_SET.ALIGN UP0, UR5, UR5 ;  /* 0x00000005000575e3 */ /* 0x000e640008000800 */
[----:B-1----:R-:W-:-:S04]  /*01d0*/  PLOP3.LUT P0, PT, PT, PT, UP0, 0x80, 0x8 ;  /* 0x000000000008781c */ /* 0x002fc80003f0f008 */
[----:B------:R-:W-:-:S04]  /*01e0*/  SEL R2, RZ, 0xffffffff, !P0 ;  /* 0xffffffffff027807 */ /* 0x000fc80004000000 */
[----:B------:R-:W-:Y:S01]  /*01f0*/  ISETP.NE.AND P0, PT, R2, RZ, PT ;  /* 0x000000ff0200720c */ /* 0x000fe20003f05270 */
[----:B------:R-:W-:-:S12]  /*0200*/  IMAD.U32 R2, RZ, RZ, UR5 ;  /* 0x00000005ff027e24 */ /* 0x000fd8000f8e00ff */
[----:B------:R-:W-:Y:S05]  /*0210*/  @!P0 BRA `(.L_x_4) ;  /* 0xfffffffc00dc8947 */ /* 0x000fea000383ffff */
.L_x_3:
[C---:B------:R-:W-:Y:S01]  /*0220*/  VIADD R4, R2.reuse, 0x10 ;  /* 0x0000001002047836 */ /* 0x040fe20000000000 */
[----:B------:R-:W-:Y:S01]  /*0230*/  UMOV UR5, 0x50 ;  /* 0x0000005000057882 */ /* 0x000fe20000000000 */
[----:B------:R-:W-:Y:S01]  /*0240*/  SHF.L.U32 R3, R3, R2, RZ ;  /* 0x0000000203037219 */ /* 0x000fe200000006ff */
[----:B------:R-:W-:Y:S01]  /*0250*/  ULEA UR5, UR6, UR5, 0x18 ;  /* 0x0000000506057291 */ /* 0x000fe2000f8ec0ff */
[----:B------:R-:W-:Y:S01]  /*0260*/  IMAD.SHL.U32 R2, R2, 0x20, RZ ;  /* 0x0000002002027824 */ /* 0x000fe200078e00ff */
[----:B------:R-:W-:-:S04]  /*0270*/  SHF.L.U32 R4, R5, R4, RZ ;  /* 0x0000000405047219 */ /* 0x000fc800000006ff */
[----:B------:R-:W-:-:S05]  /*0280*/  LOP3.LUT R3, R4, R3, RZ, 0xfc, !PT ;  /* 0x0000000304037212 */ /* 0x000fca00078efcff */
[----:B------:R1:W-:Y:S04]  /*0290*/  ATOMS.OR RZ, [UR5], R3 ;  /* 0x00000003ffff798c */ /* 0x0003e8000b000005 */
[----:B------:R1:W-:Y:S01]  /*02a0*/  STS [UR4], R2 ;  /* 0x00000002ff007988 */ /* 0x0003e20008000804 */
[----:B------:R-:W-:Y:S05]  /*02b0*/  BRA `(.L_x_2) ;  /* 0x0000000000107947 */ /* 0x000fea0003800000 */
.L_x_1:
[----:B------:R-:W-:-:S05]  /*02c0*/  IMAD.MOV.U32 R2, RZ, RZ, -0x1 ;  /* 0xffffffffff027424 */ /* 0x000fca00078e00ff */
[----:B------:R1:W-:Y:S02]  /*02d0*/  STS [UR4], R2 ;  /* 0x00000002ff007988 */ /* 0x0003e40008000804 */
[----:B-1----:R-:W-:-:S07]  /*02e0*/  MOV R2, 0x300 ;  /* 0x0000030000027802 */ /* 0x002fce0000000f00 */
[----:B0-----:R-:W-:Y:S05]  /*02f0*/  CALL.REL.NOINC `($__internal_1_$__cuda_sm10x_tcgen05_guardrail_trap_phase_invalid_during_alloc) ;  /* 0x0000002800f47944 */ /* 0x001fea0003c00000 */
.L_x_2:
[----:B------:R-:W-:Y:S05]  /*0300*/  WARPSYNC.ALL ;  /* 0x0000000000007948 */ /* 0x000fea0003800000 */
[----:B------:R-:W-:Y:S01]  /*0310*/  NOP ;  /* 0x0000000000007918 */ /* 0x000fe20000000000 */
.L_x_0:
[----:B------:R-:W2:Y:S08]  /*0320*/  S2UR UR11, SR_CgaCtaId ;  /* 0x00000000000b79c3 */ /* 0x000eb00000008800 */
[----:B------:R-:W-:Y:S01]  /*0330*/  BAR.SYNC.DEFER_BLOCKING 0x0 ;  /* 0x0000000000007b1d */ /* 0x000fe20000010000 */
[C---:B------:R-:W-:Y:S01]  /*0340*/  LOP3.LUT R7, R0.reuse, 0x60, RZ, 0xc0, !PT ;  /* 0x0000006000077812 */ /* 0x040fe200078ec0ff */
[C---:B------:R-:W-:Y:S01]  /*0350*/  IMAD.SHL.U32 R16, R0.reuse, 0x2, RZ ;  /* 0x0000000200107824 */ /* 0x040fe200078e00ff */
[----:B------:R-:W-:-:S03]  /*0360*/  LOP3.LUT R135, R0, 0x1f, RZ, 0xc0, !PT ;  /* 0x0000001f00877812 */ /* 0x000fc600078ec0ff */
[----:B------:R-:W-:Y:S02]  /*0370*/  UMOV UR4, 0x400 ;  /* 0x0000040000047882 */ /* 0x000fe40000000000 */
[----:B-1----:R-:W1:Y:S01]  /*0380*/  LDC.64 R2, c[0x0][0x380] ;  /* 0x0000e000ff027b82 */ /* 0x002e620000000a00 */
[----:B------:R-:W3:Y:S01]  /*0390*/  LDCU.64 UR6, c[0x0][0x380] ;  /* 0x00007000ff0677ac */ /* 0x000ee20008000a00 */
[----:B------:R-:W-:Y:S01]  /*03a0*/  LOP3.LUT R134, R16, 0xc0, RZ, 0xc0, !PT ;  /* 0x000000c010867812 */ /* 0x000fe200078ec0ff */
[----:B------:R-:W4:Y:S05]  /*03b0*/  LDCU.64 UR20, c[0x0][0x358] ;  /* 0x00006b00ff1477ac */ /* 0x000f2a0008000a00 */
[----:B------:R-:W0:Y:S01]  /*03c0*/  LDC.64 R4, c[0x0][0x388] ;  /* 0x0000e200ff047b82 */ /* 0x000e220000000a00 */
[----:B--2---:R-:W-:Y:S01]  /*03d0*/  ULEA UR12, UR11, UR4, 0x18 ;  /* 0x000000040b0c7291 */ /* 0x004fe2000f8ec0ff */
[----:B------:R-:W-:-:S02]  /*03e0*/  SHF.R.S32.HI R17, RZ, 0x6, R0 ;  /* 0x00000006ff117819 */ /* 0x000fc40000011400 */
[----:B---3--:R-:W-:Y:S01]  /*03f0*/  IADD3 R12, P2, P3, R135, UR6, R134 ;  /* 0x00000006870c7c10 */ /* 0x008fe2000fb5e086 */
[----:B-1----:R-:W-:-:S05]  /*0400*/  IMAD.WIDE.U32 R2, R7, 0x2, R2 ;  /* 0x0000000207027825 */ /* 0x002fca00078e0002 */
[----:B------:R-:W1:Y:S01]  /*0410*/  LDS R18, [UR12] ;  /* 0x0000000cff127984 */ /* 0x000e620008000800 */
[----:B------:R-:W-:Y:S02]  /*0420*/  SGXT R17, R17, 0x1 ;  /* 0x000000011111781a */ /* 0x000fe40000000200 */
[----:B------:R-:W-:Y:S01]  /*0430*/  IADD3.X R13, PT, PT, RZ, UR7, RZ, P2, P3 ;  /* 0x00000007ff0d7c10 */ /* 0x000fe200097e64ff */
[----:B------:R-:W-:Y:S01]  /*0440*/  BAR.SYNC.DEFER_BLOCKING 0x0 ;  /* 0x0000000000007b1d */ /* 0x000fe20000010000 */
[----:B------:R-:W-:Y:S01]  /*0450*/  IADD3 R2, P0, PT, R135, R2, RZ ;  /* 0x0000000287027210 */ /* 0x000fe20007f1e0ff */
[----:B0-----:R-:W-:Y:S01]  /*0460*/  IMAD.WIDE.U32 R4, R7, 0x2, R4 ;  /* 0x0000000207047825 */ /* 0x001fe200078e0004 */
[----:B------:R-:W-:-:S03]  /*0470*/  LOP3.LUT R17, R17, 0x90, RZ, 0xc0, !PT ;  /* 0x0000009011117812 */ /* 0x000fc600078ec0ff */
[----:B------:R-:W-:Y:S01]  /*0480*/  IMAD.X R3, RZ, RZ, R3, P0 ;  /* 0x000000ffff037224 */ /* 0x000fe200000e0603 */
[----:B------:R-:W-:-:S05]  /*0490*/  IADD3 R52, P4, PT, R135, R4, RZ ;  /* 0x0000000487347210 */ /* 0x000fca0007f9e0ff */
[----:B------:R-:W-:Y:S01]  /*04a0*/  IMAD.X R53, RZ, RZ, R5, P4 ;  /* 0x000000ffff357224 */ /* 0x000fe200020e0605 */
[----:B------:R-:W-:-:S04]  /*04b0*/  LOP3.LUT R17, R17, 0x1f, R0, 0x78, !PT ;  /* 0x0000001f11117812 */ /* 0x000fc800078e7800 */
[----:B------:R-:W-:Y:S01]  /*04c0*/  LOP3.LUT R16, R17, 0x40, R16, 0xf8, !PT ;  /* 0x0000004011107812 */ /* 0x000fe200078ef810 */
[----:B----4-:R0:W5:Y:S04]  /*04d0*/  LDG.E.U8 R4, desc[UR20][R12.64+0x3f00] ;  /* 0x003f00140c047981 */ /* 0x010168000c1e1100 */
[----:B------:R0:W5:Y:S04]  /*04e0*/  LDG.E.U8 R5, desc[UR20][R12.64+0x3f20] ;  /* 0x003f20140c057981 */ /* 0x000168000c1e1100 */
[----:B------:R0:W5:Y:S04]  /*04f0*/  LDG.E.U8 R37, desc[UR20][R2.64+0x3e20] ;  /* 0x003e201402257981 */ /* 0x000168000c1e1100 */
[----:B------:R0:W5:Y:S01]  /*0500*/  LDG.E.U8 R69, desc[UR20][R52.64] ;  /* 0x0000001434457981 */ /* 0x000162000c1e1100 */
[----:B-1----:R-:W-:-:S03]  /*0510*/  R2UR UR13, R18 ;  /* 0x00000000120d72ca */ /* 0x002fc600000e0000 */
[----:B------:R0:W5:Y:S04]  /*0520*/  LDG.E.U8 R71, desc[UR20][R52.64+0x20] ;  /* 0x0000201434477981 */ /* 0x000168000c1e1100 */
        /* <DEDUP_REMOVED lines=11> */
[----:B------:R0:W5:Y:S01]  /*05e0*/  LDG.E.U8 R15, desc[UR20][R52.64+0x620] ;  /* 0x00062014340f7981 */ /* 0x000162000c1e1100 */
[----:B------:R-:W-:Y:S05]  /*05f0*/  @P1 BRA `(.L_x_5) ;  /* 0x0000000000181947 */ /* 0x000fea0003800000 */
[----:B------:R-:W-:Y:S01]  /*0600*/  ELECT P0, URZ, PT ;  /* 0x0000000000ff782f */ /* 0x000fe20003800000 */
[----:B------:R-:W-:Y:S01]  /*0610*/  IMAD.MOV.U32 R17, RZ, RZ, 0x1 ;  /* 0x00000001ff117424 */ /* 0x000fe200078e00ff */
[----:B------:R-:W-:Y:S01]  /*0620*/  UMOV UR4, 0x40 ;  /* 0x0000004000047882 */ /* 0x000fe20000000000 */
[----:B------:R-:W-:Y:S01]  /*0630*/  UVIRTCOUNT.DEALLOC.SMPOOL 0x80 ;  /* 0x000000800000784c */ /* 0x000fe20000000000 */
[----:B------:R-:W-:-:S09]  /*0640*/  ULEA UR4, UR11, UR4, 0x18 ;  /* 0x000000040b047291 */ /* 0x000fd2000f8ec0ff */
[----:B------:R1:W-:Y:S03]  /*0650*/  @P0 STS.U8 [UR4], R17 ;  /* 0x00000011ff000988 */ /* 0x0003e60008000004 */
.L_x_5:
[----:B-----5:R2:W-:Y:S04]  /*0660*/  STS.U8 [R16+UR12+0x3e20], R37 ;  /* 0x003e202510007988 */ /* 0x0205e8000800000c */
[----:B-1----:R-:W3:Y:S04]  /*0670*/  LDG.E.U8 R17, desc[UR20][R52.64+0x700] ;  /* 0x0007001434117981 */ /* 0x002ee8000c1e1100 */
[----:B------:R-:W4:Y:S04]  /*0680*/  LDG.E.U8 R19, desc[UR20][R52.64+0x720] ;  /* 0x0007201434137981 */ /* 0x000f28000c1e1100 */
[----:B------:R-:W3:Y:S04]  /*0690*/  LDG.E.U8 R21, desc[UR20][R52.64+0x800] ;  /* 0x0008001434157981 */ /* 0x000ee8000c1e1100 */
[----:B------:R-:W3:Y:S04]  /*06a0*/  LDG.E.U8 R23, desc[UR20][R52.64+0x820] ;  /* 0x0008201434177981 */ /* 0x000ee8000c1e1100 */
[----:B------:R-:W3:Y:S04]  /*06b0*/  LDG.E.U8 R25, desc[UR20][R52.64+0x900] ;  /* 0x0009001434197981 */ /* 0x000ee8000c1e1100 */
[----:B------:R-:W3:Y:S04]  /*06c0*/  LDG.E.U8 R27, desc[UR20][R52.64+0x920] ;  /* 0x00092014341b7981 */ /* 0x000ee8000c1e1100 */
[----:B------:R-:W3:Y:S04]  /*06d0*/  LDG.E.U8 R29, desc[UR20][R52.64+0xa00] ;  /* 0x000a0014341d7981 */ /* 0x000ee8000c1e1100 */
[----:B------:R-:W3:Y:S04]  /*06e0*/  LDG.E.U8 R31, desc[UR20][R52.64+0xa20] ;  /* 0x000a2014341f7981 */ /* 0x000ee8000c1e1100 */
[----:B------:R-:W3:Y:S04]  /*06f0*/  LDG.E.U8 R33, desc[UR20][R52.64+0xb00] ;  /* 0x000b001434217981 */ /* 0x000ee8000c1e1100 */
[----:B------:R-:W3:Y:S04]  /*0700*/  LDG.E.U8 R35, desc[UR20][R52.64+0xb20] ;  /* 0x000b201434237981 */ /* 0x000ee8000c1e1100 */
[----:B--2---:R-:W2:Y:S04]  /*0710*/  LDG.E.U8 R37, desc[UR20][R52.64+0xc00] ;  /* 0x000c001434257981 */ /* 0x004ea8000c1e1100 */
[----:B------:R-:W2:Y:S04]  /*0720*/  LDG.E.U8 R39, desc[UR20][R52.64+0xc20] ;  /* 0x000c201434277981 */ /* 0x000ea8000c1e1100 */
[----:B------:R-:W2:Y:S04]  /*0730*/  LDG.E.U8 R41, desc[UR20][R52.64+0xd00] ;  /* 0x000d001434297981 */ /* 0x000ea8000c1e1100 */
[----:B------:R-:W2:Y:S04]  /*0740*/  LDG.E.U8 R43, desc[UR20][R52.64+0xd20] ;  /* 0x000d2014342b7981 */ /* 0x000ea8000c1e1100 */
[----:B------:R-:W2:Y:S04]  /*0750*/  LDG.E.U8 R45, desc[UR20][R52.64+0xe00] ;  /* 0x000e0014342d7981 */ /* 0x000ea8000c1e1100 */
[----:B------:R-:W2:Y:S04]  /*0760*/  LDG.E.U8 R47, desc[UR20][R52.64+0xe20] ;  /* 0x000e2014342f7981 */ /* 0x000ea8000c1e1100 */
[----:B------:R-:W2:Y:S04]  /*0770*/  LDG.E.U8 R49, desc[UR20][R52.64+0xf00] ;  /* 0x000f001434317981 */ /* 0x000ea8000c1e1100 */
[----:B------:R-:W2:Y:S04]  /*0780*/  LDG.E.U8 R51, desc[UR20][R52.64+0xf20] ;  /* 0x000f201434337981 */ /* 0x000ea8000c1e1100 */
[----:B------:R1:W-:Y:S04]  /*0790*/  STS.U8 [R16+UR12+0x4000], R69 ;  /* 0x0040004510007988 */ /* 0x0003e8000800000c */
[----:B------:R0:W-:Y:S04]  /*07a0*/  STS.U8 [R16+UR12+0x4020], R71 ;  /* 0x0040204710007988 */ /* 0x0001e8000800000c */
[----:B------:R0:W-:Y:S04]  /*07b0*/  STS.U8 [R16+UR12+0x4120], R73 ;  /* 0x0041204910007988 */ /* 0x0001e8000800000c */
[----:B------:R0:W-:Y:S04]  /*07c0*/  STS.U8 [R16+UR12+0x4100], R132 ;  /* 0x0041008410007988 */ /* 0x0001e8000800000c */
[----:B------:R-:W2:Y:S04]  /*07d0*/  LDG.E.U8 R55, desc[UR20][R2.64] ;  /* 0x0000001402377981 */ /* 0x000ea8000c1e1100 */
[----:B------:R-:W2:Y:S04]  /*07e0*/  LDG.E.U8 R57, desc[UR20][R2.64+0x20] ;  /* 0x0000201402397981 */ /* 0x000ea8000c1e1100 */
[----:B------:R-:W2:Y:S04]  /*07f0*/  LDG.E.U8 R59, desc[UR20][R2.64+0x100] ;  /* 0x00010014023b7981 */ /* 0x000ea8000c1e1100 */
[----:B------:R-:W2:Y:S04]  /*0800*/  LDG.E.U8 R61, desc[UR20][R2.64+0x120] ;  /* 0x00012014023d7981 */ /* 0x000ea8000c1e1100 */
[----:B------:R-:W2:Y:S04]  /*0810*/  LDG.E.U8 R63, desc[UR20][R2.64+0x200] ;  /* 0x00020014023f7981 */ /* 0x000ea8000c1e1100 */
[----:B------:R-:W2:Y:S04]  /*0820*/  LDG.E.U8 R65, desc[UR20][R2.64+0x220] ;  /* 0x0002201402417981 */ /* 0x000ea8000c1e1100 */
[----:B------:R-:W2:Y:S04]  /*0830*/  LDG.E.U8 R67, desc[UR20][R2.64+0x300] ;  /* 0x0003001402437981 */ /* 0x000ea8000c1e1100 */
[----:B0-----:R-:W2:Y:S04]  /*0840*/  LDG.E.U8 R53, desc[UR20][R2.64+0x320] ;  /* 0x0003201402357981 */ /* 0x001ea8000c1e1100 */
[----:B-1----:R-:W2:Y:S04]  /*0850*/  LDG.E.U8 R69, desc[UR20][R2.64+0x400] ;  /* 0x0004001402457981 */ /* 0x002ea8000c1e1100 */
[----:B------:R-:W2:Y:S04]  /*0860*/  LDG.E.U8 R71, desc[UR20][R2.64+0x420] ;  /* 0x0004201402477981 */ /* 0x000ea8000c1e1100 */
        /* <DEDUP_REMOVED lines=114> */
[----:B------:R0:W2:Y:S01]  /*0f90*/  LDG.E.U8 R156, desc[UR20][R2.64+0x3e00] ;  /* 0x003e0014029c7981 */ /* 0x0000a2000c1e1100 */
[----:B------:R-:W-:Y:S01]  /*0fa0*/  LOP3.LUT P2, RZ, R0, 0x7f, RZ, 0xc0, !PT ;  /* 0x0000007f00ff7812 */ /* 0x000fe2000784c0ff */
[----:B------:R-:W-:-:S02]  /*0fb0*/  UMOV UR4, 0x1 ;  /* 0x0000000100047882 */ /* 0x000fc40000000000 */
[----:B------:R1:W-:Y:S04]  /*0fc0*/  STS.U8 [R16+UR12+0x4200], R6 ;  /* 0x0042000610007988 */ /* 0x0003e8000800000c */
[----:B------:R1:W-:Y:S01]  /*0fd0*/  STS.U8 [R16+UR12+0x4220], R7 ;  /* 0x0042200710007988 */ /* 0x0003e2000800000c */
[----:B0-----:R-:W-:-:S03]  /*0fe0*/  SHF.R.U32.HI R2, RZ, 0x5, R0 ;  /* 0x00000005ff027819 */ /* 0x001fc60000011600 */
[----:B------:R1:W-:Y:S02]  /*0ff0*/  STS.U8 [R16+UR12+0x4320], R8 ;  /* 0x0043200810007988 */ /* 0x0003e4000800000c */
[----:B------:R-:W-:Y:S01]  /*1000*/  VOTEU.ALL UP0, P2 ;  /* 0x0000000000ff7886 */ /* 0x000fe20001000000 */
[----:B------:R-:W-:Y:S01]  /*1010*/  VOTEU.ALL UP1, P2 ;  /* 0x0000000000ff7886 */ /* 0x000fe20001020000 */
[----:B------:R-:W-:Y:S01]  /*1020*/  R2UR UR10, R2 ;  /* 0x00000000020a72ca */ /* 0x000fe200000e0000 */
[----:B------:R1:W-:Y:S01]  /*1030*/  STS.U8 [R16+UR12+0x4300], R9 ;  /* 0x0043000910007988 */ /* 0x0003e2000800000c */
[----:B------:R-:W-:Y:S01]  /*1040*/  LOP3.LUT R2, R0, 0x7f, RZ, 0xc0, !PT ;  /* 0x0000007f00027812 */ /* 0x000fe200078ec0ff */
[----:B------:R-:W-:-:S04]  /*1050*/  @!UP0 UIADD3 UR4, UPT, UPT, -UR4, 0x100000, URZ ;  /* 0x0010000004048890 */ /* 0x000fc8000fffe1ff */
[----:B------:R-:W-:Y:S02]  /*1060*/  @!UP0 USHF.L.U32 UR5, UR4, 0xb, URZ ;  /* 0x0000000b04058899 */ /* 0x000fe400080006ff */
[----:B------:R-:W-:Y:S01]  /*1070*/  @!UP0 USHF.L.U32 UR4, UR4, 0x1, URZ ;  /* 0x0000000104048899 */ /* 0x000fe200080006ff */
[----:B------:R1:W-:Y:S04]  /*1080*/  STS.U8 [R16+UR12+0x4400], R10 ;  /* 0x0044000a10007988 */ /* 0x0003e8000800000c */
[----:B------:R1:W-:Y:S04]  /*1090*/  STS.U8 [R16+UR12+0x4420], R11 ;  /* 0x0044200b10007988 */ /* 0x0003e8000800000c */
[----:B------:R1:W-:Y:S01]  /*10a0*/  STS.U8 [R16+UR12+0x4520], R12 ;  /* 0x0045200c10007988 */ /* 0x0003e2000800000c */
[----:B------:R-:W-:-:S03]  /*10b0*/  UISETP.NE.U32.AND UP0, UPT, UR10, URZ, UPT ;  /* 0x000000ff0a00728c */ /* 0x000fc6000bf05070 */
[----:B------:R1:W-:Y:S04]  /*10c0*/  STS.U8 [R16+UR12+0x4500], R13 ;  /* 0x0045000d10007988 */ /* 0x0003e8000800000c */
[----:B------:R1:W-:Y:S04]  /*10d0*/  STS.U8 [R16+UR12+0x4600], R14 ;  /* 0x0046000e10007988 */ /* 0x0003e8000800000c */
[----:B------:R1:W-:Y:S04]  /*10e0*/  STS.U8 [R16+UR12+0x4620], R15 ;  /* 0x0046200f10007988 */ /* 0x0003e8000800000c */
[----:B---3--:R1:W-:Y:S04]  /*10f0*/  STS.U8 [R16+UR12+0x4720], R17 ;  /* 0x0047201110007988 */ /* 0x0083e8000800000c */
[----:B----4-:R1:W-:Y:S04]  /*1100*/  STS.U8 [R16+UR12+0x4700], R19 ;  /* 0x0047001310007988 */ /* 0x0103e8000800000c */
[----:B------:R1:W-:Y:S04]  /*1110*/  STS.U8 [R16+UR12+0x4800], R21 ;  /* 0x0048001510007988 */ /* 0x0003e8000800000c */
[----:B------:R1:W-:Y:S04]  /*1120*/  STS.U8 [R16+UR12+0x4820], R23 ;  /* 0x0048201710007988 */ /* 0x0003e8000800000c */
[----:B------:R1:W-:Y:S04]  /*1130*/  STS.U8 [R16+UR12+0x4920], R25 ;  /* 0x0049201910007988 */ /* 0x0003e8000800000c */
[----:B------:R1:W-:Y:S04]  /*1140*/  STS.U8 [R16+UR12+0x4900], R27 ;  /* 0x0049001b10007988 */ /* 0x0003e8000800000c */
[----:B------:R1:W-:Y:S04]  /*1150*/  STS.U8 [R16+UR12+0x4a00], R29 ;  /* 0x004a001d10007988 */ /* 0x0003e8000800000c */
[----:B------:R1:W-:Y:S04]  /*1160*/  STS.U8 [R16+UR12+0x4a20], R31 ;  /* 0x004a201f10007988 */ /* 0x0003e8000800000c */
[----:B------:R1:W-:Y:S04]  /*1170*/  STS.U8 [R16+UR12+0x4b20], R33 ;  /* 0x004b202110007988 */ /* 0x0003e8000800000c */
[----:B------:R1:W-:Y:S04]  /*1180*/  STS.U8 [R16+UR12+0x4b00], R35 ;  /* 0x004b002310007988 */ /* 0x0003e8000800000c */
[----:B--2---:R1:W-:Y:S04]  /*1190*/  STS.U8 [R16+UR12+0x4c00], R37 ;  /* 0x004c002510007988 */ /* 0x0043e8000800000c */
        /* <DEDUP_REMOVED lines=9> */
[----:B------:R1:W-:Y:S04]  /*1230*/  STS.U8 [R16+UR12], R55 ;  /* 0x0000003710007988 */ /* 0x0003e8000800000c */
        /* <DEDUP_REMOVED lines=123> */
[----:B------:R1:W-:Y:S01]  /*19f0*/  STS.U8 [R16+UR12+0x3e00], R156 ;  /* 0x003e009c10007988 */ /* 0x0003e2000800000c */
[----:B------:R0:W-:Y:S06]  /*1a00*/  MEMBAR.ALL.CTA ;  /* 0x0000000000007992 */ /* 0x0001ec0000008000 */
[----:B0-----:R-:W-:Y:S04]  /*1a10*/  FENCE.VIEW.ASYNC.S ;  /* 0x00000000000073c6 */ /* 0x001fe80000000000 */
[----:B------:R-:W0:Y:S02]  /*1a20*/  FENCE.VIEW.ASYNC.S ;  /* 0x00000000000073c6 */ /* 0x000e240000000000 */
[----:B0-----:R1:W0:Y:S02]  /*1a30*/  @!UP1 SYNCS.EXCH.64 URZ, [UR12+0x5000], UR4 ;  /* 0x005000040cff95b2 */ /* 0x0012240008000100 */
[----:B0-----:R-:W-:Y:S06]  /*1a40*/  BAR.SYNC.DEFER_BLOCKING 0x0 ;  /* 0x0000000000007b1d */ /* 0x001fec0000010000 */
[----:B-1----:R-:W-:Y:S05]  /*1a50*/  BRA.U UP0, `(.L_x_6) ;  /* 0x0000000100787547 */ /* 0x002fea000b800000 */
[----:B------:R-:W-:Y:S02]  /*1a60*/  USHF.R.U32.HI UR8, URZ, 0x4, UR12 ;  /* 0x00000004ff087899 */ /* 0x000fe4000801160c */
[----:B------:R-:W-:Y:S02]  /*1a70*/  UIADD3 UR4, UPT, UPT, UR12, 0x4000, URZ ;  /* 0x000040000c047890 */ /* 0x000fe4000fffe0ff */
[----:B------:R-:W-:Y:S02]  /*1a80*/  USGXT.U32 UR8, UR8, 0xe ;  /* 0x0000000e0808789a */ /* 0x000fe40008000000 */
[----:B------:R-:W-:Y:S02]  /*1a90*/  USHF.R.U32.HI UR4, URZ, 0x4, UR4 ;  /* 0x00000004ff047899 */ /* 0x000fe40008011604 */
[----:B------:R-:W-:Y:S01]  /*1aa0*/  UIADD3 UR22, UP0, UPT, UR8, 0x2, URZ ;  /* 0x0000000208167890 */ /* 0x000fe2000ff1e0ff */
[----:B------:R-:W-:Y:S01]  /*1ab0*/  UMOV UR5, URZ ;  /* 0x000000ff00057c82 */ /* 0x000fe20008000000 */
[----:B------:R-:W-:-:S02]  /*1ac0*/  USGXT.U32 UR4, UR4, 0xe ;  /* 0x0000000e0404789a */ /* 0x000fc40008000000 */
[----:B------:R-:W-:Y:S01]  /*1ad0*/  UIADD3.X UR23, UPT, UPT, UR5, -0x7fffbfe0, URZ, UP0, !UPT ;  /* 0x8000402005177890 */ /* 0x000fe200087fe4ff */
[----:B------:R-:W-:Y:S01]  /*1ae0*/  UMOV UR6, 0xffffff80 ;  /* 0xffffff8000067882 */ /* 0x000fe20000000000 */
[----:B------:R-:W-:Y:S01]  /*1af0*/  UMOV UR7, 0x7fffbfdf ;  /* 0x7fffbfdf00077882 */ /* 0x000fe20000000000 */
[----:B------:R-:W-:Y:S02]  /*1b00*/  UIADD3 UR16, UPT, UPT, UR13, 0x40, URZ ;  /* 0x000000400d107890 */ /* 0x000fe4000fffe0ff */
[----:B------:R-:W-:Y:S02]  /*1b10*/  UIADD3.64 UR6, UPT, UPT, UR4, -UR6, URZ ;  /* 0x8000000604067297 */ /* 0x000fe4000fffe0ff */
[----:B------:R-:W-:Y:S02]  /*1b20*/  UIADD3.64 UR14, UPT, UPT, UR22, 0x1fe, URZ ;  /* 0x000001fe160e7897 */ /* 0x000fe4000fffe0ff */
[----:B------:R-:W-:Y:S02]  /*1b30*/  UIADD3 UR17, UPT, UPT, UR13, 0x40, URZ ;  /* 0x000000400d117890 */ /* 0x000fe4000fffe0ff */
[----:B------:R-:W-:Y:S01]  /*1b40*/  UIADD3.64 UR18, UPT, UPT, UR22, 0x200, URZ ;  /* 0x0000020016127897 */ /* 0x000fe2000fffe0ff */
[----:B------:R-:W-:Y:S01]  /*1b50*/  UMOV UR24, 0x0 ;  /* 0x0000000000187882 */ /* 0x000fe20000000000 */
[----:B------:R-:W-:Y:S01]  /*1b60*/  UMOV UR25, 0x8110010 ;  /* 0x0811001000197882 */ /* 0x000fe20000000000 */
[----:B------:R-:W-:Y:S01]  /*1b70*/  UMOV UR9, 0x80004020 ;  /* 0x8000402000097882 */ /* 0x000fe20000000000 */
[----:B------:R-:W-:Y:S01]  /*1b80*/  UMOV UR5, 0x80004020 ;  /* 0x8000402000057882 */ /* 0x000fe20000000000 */
[----:B------:R-:W-:Y:S01]  /*1b90*/  UMOV UR26, 0x0 ;  /* 0x00000000001a7882 */ /* 0x000fe20000000000 */
[----:B------:R-:W-:Y:S01]  /*1ba0*/  UMOV UR27, 0x8110010 ;  /* 0x08110010001b7882 */ /* 0x000fe20000000000 */
[----:B------:R-:W-:Y:S01]  /*1bb0*/  UMOV UR28, 0x0 ;  /* 0x00000000001c7882 */ /* 0x000fe20000000000 */
[----:B------:R-:W-:Y:S01]  /*1bc0*/  UMOV UR29, 0x8110010 ;  /* 0x08110010001d7882 */ /* 0x000fe20000000000 */
[----:B------:R0:W-:Y:S01]  /*1bd0*/  UTCQMMA gdesc[UR8], gdesc[UR4], tmem[UR13], tmem[UR24], idesc[UR25], !UPT ;  /* 0x00ff1804080075ea */ /* 0x0001e2000f80030d */
[----:B------:R-:W-:Y:S01]  /*1be0*/  UMOV UR30, 0x0 ;  /* 0x00000000001e7882 */ /* 0x000fe20000000000 */
[----:B------:R-:W-:Y:S01]  /*1bf0*/  UMOV UR31, 0x8110010 ;  /* 0x08110010001f7882 */ /* 0x000fe20000000000 */
[----:B------:R0:W-:Y:S01]  /*1c00*/  UTCQMMA gdesc[UR22], gdesc[UR6], tmem[UR13], tmem[UR26], idesc[UR27], UPT ;  /* 0x00ff1a06160075ea */ /* 0x0001e2000b80030d */
[----:B------:R0:W-:Y:S01]  /*1c10*/  UTCQMMA gdesc[UR14], gdesc[UR4], tmem[UR16], tmem[UR28], idesc[UR29], !UPT ;  /* 0x00ff1c040e0075ea */ /* 0x0001e2000f800310 */
[----:B------:R0:W-:Y:S01]  /*1c20*/  UTCQMMA gdesc[UR18], gdesc[UR6], tmem[UR17], tmem[UR30], idesc[UR31], UPT ;  /* 0x00ff1e06120075ea */ /* 0x0001e2000b800311 */
[----:B------:R-:W-:Y:S01]  /*1c30*/  NOP ;  /* 0x0000000000007918 */ /* 0x000fe20000000000 */
.L_x_6:
[----:B------:R-:W-:Y:S02]  /*1c40*/  ELECT P0, URZ, PT ;  /* 0x0000000000ff782f */ /* 0x000fe40003800000 */
[----:B------:R-:W-:Y:S01]  /*1c50*/  SHF.R.S32.HI R132, RZ, 0x3, R0 ;  /* 0x00000003ff847819 */ /* 0x000fe20000011400 */
[----:B0-----:R-:W-:Y:S01]  /*1c60*/  UIADD3 UR4, UPT, UPT, UR12, 0x5000, URZ ;  /* 0x000050000c047890 */ /* 0x001fe2000fffe0ff */
[----:B------:R-:W-:Y:S01]  /*1c70*/  ISETP.LT.U32.AND P0, PT, R2, 0x20, P0 ;  /* 0x000000200200780c */ /* 0x000fe20000701070 */
[----:B------:R-:W-:-:S12]  /*1c80*/  UMOV UR5, URZ ;  /* 0x000000ff00057c82 */ /* 0x000fd80008000000 */
[----:B------:R-:W-:Y:S01]  /*1c90*/  VOTEU.ANY UP0, P0 ;  /* 0x0000000000ff7886 */ /* 0x000fe20000000100 */
[----:B------:R-:W-:-:S04]  /*1ca0*/  VOTEU.ANY UP1, P0 ;  /* 0x0000000000ff7886 */ /* 0x000fc80000020100 */
[----:B------:R-:W-:Y:S01]  /*1cb0*/  @UP0 UMOV UR5, UR4 ;  /* 0x0000000400050c82 */ /* 0x000fe20008000000 */
[----:B------:R-:W-:Y:S01]  /*1cc0*/  USHF.L.U32 UR4, UR10, 0x15, URZ ;  /* 0x000000150a047899 */ /* 0x000fe200080006ff */
[----:B------:R0:W-:Y:S01]  /*1cd0*/  @UP1 UTCBAR [UR5], URZ ;  /* 0x000000ff050013e9 */ /* 0x0001e200080000ff */
[----:B------:R-:W-:Y:S02]  /*1ce0*/  BAR.SYNC.DEFER_BLOCKING 0x0 ;  /* 0x0000000000007b1d */ /* 0x000fe40000010000 */
[----:B------:R-:W-:-:S04]  /*1cf0*/  ULOP3.LUT UR4, UR4, 0x600000, URZ, 0xc0, !UPT ;  /* 0x0060000004047892 */ /* 0x000fc8000f8ec0ff */
[----:B------:R-:W-:Y:S01]  /*1d00*/  UIADD3 UR4, UPT, UPT, UR13, UR4, URZ ;  /* 0x000000040d047290 */ /* 0x000fe2000fffe0ff */
[----:B------:R-:W1:Y:S02]  /*1d10*/  SYNCS.PHASECHK.TRANS64.TRYWAIT P0, [UR12+0x5000], RZ ;  /* 0x005000ffff0075a7 */ /* 0x000e64000800110c */
[----:B01----:R-:W-:Y:S09]  /*1d20*/  @!P0 BRA `(.L_x_7) ;  /* 0x0000001000508947 */ /* 0x003ff20003800000 */
.L_x_11:
[----:B------:R-:W-:Y:S01]  /*1d30*/  BAR.SYNC.DEFER_BLOCKING 0x0 ;  /* 0x0000000000007b1d */ /* 0x000fe20000010000 */
[C---:B------:R-:W-:Y:S01]  /*1d40*/  IMAD.SHL.U32 R2, R0.reuse, 0x10, RZ ;  /* 0x0000001000027824 */ /* 0x040fe200078e00ff */
[C---:B------:R-:W-:Y:S01]  /*1d50*/  LOP3.LUT R3, R0.reuse, 0x7, RZ, 0xc0, !PT ;  /* 0x0000000700037812 */ /* 0x040fe200078ec0ff */
[----:B------:R-:W-:Y:S01]  /*1d60*/  IMAD.SHL.U32 R135, R135, 0x4, RZ ;  /* 0x0000000487877824 */ /* 0x000fe200078e00ff */
[C---:B------:R-:W-:Y:S01]  /*1d70*/  LOP3.LUT R140, R0.reuse, 0x60, RZ, 0xc0, !PT ;  /* 0x00000060008c7812 */ /* 0x040fe200078ec0ff */
[----:B------:R-:W-:Y:S01]  /*1d80*/  IMAD.SHL.U32 R0, R0, 0x8, RZ ;  /* 0x0000000800007824 */ /* 0x000fe200078e00ff */
[----:B------:R-:W-:Y:S02]  /*1d90*/  SGXT R132, R132, 0x1 ;  /* 0x000000018484781a */ /* 0x000fe40000000200 */
[----:B------:R-:W0:Y:S01]  /*1da0*/  LDC.64 R142, c[0x0][0x390] ;  /* 0x0000e400ff8e7b82 */ /* 0x000e220000000a00 */
[----:B------:R-:W1:Y:S01]  /*1db0*/  LDTM.x128 R4, tmem[UR4] ;  /* 0x00000004000479ee */ /* 0x000e6200083c0000 */
[----:B------:R-:W-:Y:S01]  /*1dc0*/  LOP3.LUT R2, R2, 0x7f0, RZ, 0xc0, !PT ;  /* 0x000007f002027812 */ /* 0x000fe200078ec0ff */
[----:B------:R-:W-:Y:S01]  /*1dd0*/  IMAD R136, R140, 0x4, R3 ;  /* 0x000000048c887824 */ /* 0x000fe200078e0203 */
[----:B------:R-:W-:Y:S01]  /*1de0*/  LOP3.LUT R133, R132, 0x2040, RZ, 0xc0, !PT ;  /* 0x0000204084857812 */ /* 0x000fe200078ec0ff */
[----:B------:R-:W2:Y:S01]  /*1df0*/  LDCU.64 UR4, c[0x0][0x390] ;  /* 0x00007200ff0477ac */ /* 0x000ea20008000a00 */
[----:B------:R-:W-:Y:S01]  /*1e00*/  LOP3.LUT R0, R0, 0x80, RZ, 0xc0, !PT ;  /* 0x0000008000007812 */ /* 0x000fe200078ec0ff */
[----:B------:R-:W-:Y:S01]  /*1e10*/  IMAD.SHL.U32 R132, R136, 0x10, RZ ;  /* 0x0000001088847824 */ /* 0x000fe200078e00ff */
[----:B------:R-:W-:Y:S01]  /*1e20*/  LEA.HI R133, R140, R133, RZ, 0x1f ;  /* 0x000000858c857211 */ /* 0x000fe200078ff8ff */
[----:B------:R-:W-:-:S02]  /*1e30*/  IMAD R2, R3, 0x800, R2 ;  /* 0x0000080003027824 */ /* 0x000fc400078e0202 */
[----:B------:R-:W-:Y:S01]  /*1e40*/  IMAD.SHL.U32 R134, R134, 0x4, RZ ;  /* 0x0000000486867824 */ /* 0x000fe200078e00ff */
[----:B------:R-:W-:Y:S02]  /*1e50*/  LOP3.LUT R133, R133, R132, RZ, 0x3c, !PT ;  /* 0x0000008485857212 */ /* 0x000fe400078e3cff */
[C---:B------:R-:W-:Y:S02]  /*1e60*/  LOP3.LUT R3, R2.reuse, 0x10, RZ, 0x3c, !PT ;  /* 0x0000001002037812 */ /* 0x040fe400078e3cff */
[C---:B------:R-:W-:Y:S01]  /*1e70*/  LOP3.LUT R132, R2.reuse, 0x20, RZ, 0x3c, !PT ;  /* 0x0000002002847812 */ /* 0x040fe200078e3cff */
[----:B------:R-:W1:Y:S01]  /*1e80*/  @!P2 SYNCS.CCTL.IV [UR12+0x5000] ;  /* 0x00500000ff00a9b1 */ /* 0x000e62000800000c */
[----:B------:R-:W-:Y:S01]  /*1e90*/  NOP ;  /* 0x0000000000007918 */ /* 0x000fe20000000000 */
[----:B------:R-:W-:Y:S02]  /*1ea0*/  IADD3 R0, PT, PT, R133, UR12, R0 ;  /* 0x0000000c85007c10 */ /* 0x000fe4000fffe000 */
[----:B------:R-:W-:Y:S01]  /*1eb0*/  LOP3.LUT R133, R2, 0x70, RZ, 0x3c, !PT ;  /* 0x0000007002857812 */ /* 0x000fe200078e3cff */
[----:B0-----:R-:W-:Y:S01]  /*1ec0*/  IMAD.WIDE.U32 R142, R140, 0x8, R142 ;  /* 0x000000088c8e7825 */ /* 0x001fe200078e008e */
[----:B-1----:R0:W-:Y:S04]  /*1ed0*/  STS.128 [R2+UR12], R4 ;  /* 0x0000000402007988 */ /* 0x0021e80008000c0c */
[----:B------:R-:W-:Y:S01]  /*1ee0*/  STS.128 [R3+UR12], R8 ;  /* 0x0000000803007988 */ /* 0x000fe20008000c0c */
[----:B------:R-:W-:-:S03]  /*1ef0*/  IADD3 R140, P0, PT, R142, R135, RZ ;  /* 0x000000878e8c7210 */ /* 0x000fc60007f1e0ff */
[----:B------:R-:W-:Y:S02]  /*1f00*/  STS.128 [R132+UR12], R12 ;  /* 0x0000000c84007988 */ /* 0x000fe40008000c0c */
[----:B------:R-:W-:Y:S01]  /*1f10*/  IMAD.X R141, RZ, RZ, R143, P0 ;  /* 0x000000ffff8d7224 */ /* 0x000fe200000e068f */
[----:B--2---:R-:W-:-:S04]  /*1f20*/  IADD3 R134, P0, P2, R135, UR4, R134 ;  /* 0x0000000487867c10 */ /* 0x004fc8000fa1e086 */
[----:B------:R-:W-:Y:S02]  /*1f30*/  IADD3.X R135, PT, PT, RZ, UR5, RZ, P0, P2 ;  /* 0x00000005ff877c10 */ /* 0x000fe400087e44ff */
[C---:B0-----:R-:W-:Y:S02]  /*1f40*/  LOP3.LUT R4, R2.reuse, 0x30, RZ, 0x3c, !PT ;  /* 0x0000003002047812 */ /* 0x041fe400078e3cff */
[C---:B------:R-:W-:Y:S02]  /*1f50*/  LOP3.LUT R5, R2.reuse, 0x40, RZ, 0x3c, !PT ;  /* 0x0000004002057812 */ /* 0x040fe400078e3cff */
[C---:B------:R-:W-:Y:S01]  /*1f60*/  LOP3.LUT R6, R2.reuse, 0x50, RZ, 0x3c, !PT ;  /* 0x0000005002067812 */ /* 0x040fe200078e3cff */
[----:B------:R-:W-:Y:S01]  /*1f70*/  STS.128 [R4+UR12], R16 ;  /* 0x0000001004007988 */ /* 0x000fe20008000c0c */
[----:B------:R-:W-:-:S03]  /*1f80*/  LOP3.LUT R7, R2, 0x60, RZ, 0x3c, !PT ;  /* 0x0000006002077812 */ /* 0x000fc600078e3cff */
[----:B------:R-:W-:Y:S04]  /*1f90*/  STS.128 [R5+UR12], R20 ;  /* 0x0000001405007988 */ /* 0x000fe80008000c0c */
[----:B------:R-:W-:Y:S04]  /*1fa0*/  STS.128 [R6+UR12], R24 ;  /* 0x0000001806007988 */ /* 0x000fe80008000c0c */
[----:B------:R-:W-:Y:S04]  /*1fb0*/  STS.128 [R7+UR12], R28 ;  /* 0x0000001c07007988 */ /* 0x000fe80008000c0c */
[----:B------:R-:W-:Y:S01]  /*1fc0*/  STS.128 [R133+UR12], R32 ;  /* 0x0000002085007988 */ /* 0x000fe20008000c0c */
[----:B------:R-:W-:Y:S06]  /*1fd0*/  BAR.SYNC.DEFER_BLOCKING 0x0 ;  /* 0x0000000000007b1d */ /* 0x000fec0000010000 */
[----:B------:R-:W-:Y:S04]  /*1fe0*/  LDSM.16.M88.4 R136, [R0] ;  /* 0x000000000088783b */ /* 0x000fe80000000200 */
[----:B------:R-:W0:Y:S04]  /*1ff0*/  LDSM.16.M88.4 R32, [R0+0x100] ;  /* 0x000100000020783b */ /* 0x000e280000000200 */
[----:B------:R-:W1:Y:S04]  /*2000*/  LDSM.16.M88.4 R28, [R0+0x200] ;  /* 0x00020000001c783b */ /* 0x000e680000000200 */
[----:B------:R-:W2:Y:S04]  /*2010*/  LDSM.16.M88.4 R24, [R0+0x300] ;  /* 0x000300000018783b */ /* 0x000ea80000000200 */
[----:B------:R-:W3:Y:S04]  /*2020*/  LDSM.16.M88.4 R20, [R0+0x400] ;  /* 0x000400000014783b */ /* 0x000ee80000000200 */
[----:B------:R-:W4:Y:S04]  /*2030*/  LDSM.16.M88.4 R16, [R0+0x500] ;  /* 0x000500000010783b */ /* 0x000f280000000200 */
[----:B------:R-:W5:Y:S04]  /*2040*/  LDSM.16.M88.4 R12, [R0+0x600] ;  /* 0x00060000000c783b */ /* 0x000f680000000200 */
[----:B------:R-:W0:Y:S01]  /*2050*/  LDSM.16.M88.4 R8, [R0+0x700] ;  /* 0x000700000008783b */ /* 0x000e220000000200 */
[----:B------:R-:W-:Y:S06]  /*2060*/  BAR.SYNC.DEFER_BLOCKING 0x0 ;  /* 0x0000000000007b1d */ /* 0x000fec0000010000 */
[----:B------:R-:W-:Y:S04]  /*2070*/  STS.128 [R2+UR12], R68 ;  /* 0x0000004402007988 */ /* 0x000fe80008000c0c */
[----:B------:R-:W-:Y:S04]  /*2080*/  STS.128 [R3+UR12], R72 ;  /* 0x0000004803007988 */ /* 0x000fe80008000c0c */
[----:B------:R-:W-:Y:S04]  /*2090*/  STS.128 [R132+UR12], R76 ;  /* 0x0000004c84007988 */ /* 0x000fe80008000c0c */
[----:B------:R-:W-:Y:S04]  /*20a0*/  STS.128 [R4+UR12], R80 ;  /* 0x0000005004007988 */ /* 0x000fe80008000c0c */
[----:B------:R-:W-:Y:S04]  /*20b0*/  STS.128 [R5+UR12], R84 ;  /* 0x0000005405007988 */ /* 0x000fe80008000c0c */
[----:B------:R-:W-:Y:S04]  /*20c0*/  STS.128 [R6+UR12], R88 ;  /* 0x0000005806007988 */ /* 0x000fe80008000c0c */
[----:B------:R-:W-:Y:S04]  /*20d0*/  STS.128 [R7+UR12], R92 ;  /* 0x0000005c07007988 */ /* 0x000fe80008000c0c */
[----:B------:R-:W-:Y:S01]  /*20e0*/  STS.128 [R133+UR12], R96 ;  /* 0x0000006085007988 */ /* 0x000fe20008000c0c */
[----:B------:R-:W-:Y:S06]  /*20f0*/  BAR.SYNC.DEFER_BLOCKING 0x0 ;  /* 0x0000000000007b1d */ /* 0x000fec0000010000 */
[----:B------:R-:W-:Y:S04]  /*2100*/  LDSM.16.M88.4 R96, [R0] ;  /* 0x000000000060783b */ /* 0x000fe80000000200 */
[----:B------:R-:W-:Y:S04]  /*2110*/  LDSM.16.M88.4 R92, [R0+0x100] ;  /* 0x00010000005c783b */ /* 0x000fe80000000200 */
[----:B------:R-:W-:Y:S04]  /*2120*/  LDSM.16.M88.4 R88, [R0+0x200] ;  /* 0x000200000058783b */ /* 0x000fe80000000200 */
[----:B------:R-:W-:Y:S04]  /*2130*/  LDSM.16.M88.4 R80, [R0+0x300] ;  /* 0x000300000050783b */ /* 0x000fe80000000200 */
[----:B------:R-:W-:Y:S04]  /*2140*/  LDSM.16.M88.4 R76, [R0+0x400] ;  /* 0x00040000004c783b */ /* 0x000fe80000000200 */
[----:B------:R-:W-:Y:S04]  /*2150*/  LDSM.16.M88.4 R72, [R0+0x500] ;  /* 0x000500000048783b */ /* 0x000fe80000000200 */
[----:B------:R-:W-:Y:S04]  /*2160*/  LDSM.16.M88.4 R68, [R0+0x600] ;  /* 0x000600000044783b */ /* 0x000fe80000000200 */
[----:B------:R-:W-:Y:S01]  /*2170*/  LDSM.16.M88.4 R84, [R0+0x700] ;  /* 0x000700000054783b */ /* 0x000fe20000000200 */
        /* <DEDUP_REMOVED lines=10> */
[----:B------:R-:W0:Y:S04]  /*2220*/  LDSM.16.M88.4 R36, [R0] ;  /* 0x000000000024783b */ /* 0x000e280000000200 */
[----:B------:R-:W0:Y:S04]  /*2230*/  LDSM.16.M88.4 R40, [R0+0x100] ;  /* 0x000100000028783b */ /* 0x000e280000000200 */
[----:B------:R-:W0:Y:S04]  /*2240*/  LDSM.16.M88.4 R44, [R0+0x200] ;  /* 0x00020000002c783b */ /* 0x000e280000000200 */
[----:B------:R-:W0:Y:S04]  /*2250*/  LDSM.16.M88.4 R48, [R0+0x300] ;  /* 0x000300000030783b */ /* 0x000e280000000200 */
[----:B------:R-:W0:Y:S04]  /*2260*/  LDSM.16.M88.4 R52, [R0+0x400] ;  /* 0x000400000034783b */ /* 0x000e280000000200 */
[----:B------:R-:W0:Y:S04]  /*2270*/  LDSM.16.M88.4 R56, [R0+0x500] ;  /* 0x000500000038783b */ /* 0x000e280000000200 */
[----:B------:R-:W0:Y:S04]  /*2280*/  LDSM.16.M88.4 R60, [R0+0x600] ;  /* 0x00060000003c783b */ /* 0x000e280000000200 */
[----:B------:R-:W1:Y:S01]  /*2290*/  LDSM.16.M88.4 R64, [R0+0x700] ;  /* 0x000700000040783b */ /* 0x000e620000000200 */
        /* <DEDUP_REMOVED lines=10> */
[----:B0-----:R-:W-:Y:S04]  /*2340*/  STG.E desc[UR20][R140.64+0x1000], R32 ;  /* 0x001000208c007986 */ /* 0x001fe8000c101914 */
[----:B------:R-:W-:Y:S04]  /*2350*/  STG.E desc[UR20][R140.64+0x1400], R33 ;  /* 0x001400218c007986 */ /* 0x000fe8000c101914 */
[----:B------:R-:W-:Y:S04]  /*2360*/  STG.E desc[UR20][R140.64+0x1800], R34 ;  /* 0x001800228c007986 */ /* 0x000fe8000c101914 */
[----:B------:R-:W-:Y:S04]  /*2370*/  STG.E desc[UR20][R140.64+0x1c00], R35 ;  /* 0x001c00238c007986 */ /* 0x000fe8000c101914 */
[----:B-1----:R-:W-:Y:S04]  /*2380*/  STG.E desc[UR20][R140.64+0x2000], R28 ;  /* 0x0020001c8c007986 */ /* 0x002fe8000c101914 */
[----:B------:R-:W-:Y:S04]  /*2390*/  STG.E desc[UR20][R140.64+0x2400], R29 ;  /* 0x0024001d8c007986 */ /* 0x000fe8000c101914 */
[----:B------:R-:W-:Y:S04]  /*23a0*/  STG.E desc[UR20][R140.64+0x2800], R30 ;  /* 0x0028001e8c007986 */ /* 0x000fe8000c101914 */
[----:B------:R-:W-:Y:S04]  /*23b0*/  STG.E desc[UR20][R140.64+0x2c00], R31 ;  /* 0x002c001f8c007986 */ /* 0x000fe8000c101914 */
[----:B--2---:R-:W-:Y:S04]  /*23c0*/  STG.E desc[UR20][R140.64+0x3000], R24 ;  /* 0x003000188c007986 */ /* 0x004fe8000c101914 */
[----:B------:R-:W-:Y:S04]  /*23d0*/  STG.E desc[UR20][R140.64+0x3400], R25 ;  /* 0x003400198c007986 */ /* 0x000fe8000c101914 */
[----:B------:R-:W-:Y:S04]  /*23e0*/  STG.E desc[UR20][R140.64+0x3800], R26 ;  /* 0x0038001a8c007986 */ /* 0x000fe8000c101914 */
[----:B------:R-:W-:Y:S04]  /*23f0*/  STG.E desc[UR20][R140.64+0x3c00], R27 ;  /* 0x003c001b8c007986 */ /* 0x000fe8000c101914 */
[----:B---3--:R-:W-:Y:S04]  /*2400*/  STG.E desc[UR20][R140.64+0x4000], R20 ;  /* 0x004000148c007986 */ /* 0x008fe8000c101914 */
[----:B------:R-:W-:Y:S04]  /*2410*/  STG.E desc[UR20][R140.64+0x4400], R21 ;  /* 0x004400158c007986 */ /* 0x000fe8000c101914 */
[----:B------:R-:W-:Y:S04]  /*2420*/  STG.E desc[UR20][R140.64+0x4800], R22 ;  /* 0x004800168c007986 */ /* 0x000fe8000c101914 */
[----:B------:R-:W-:Y:S04]  /*2430*/  STG.E desc[UR20][R140.64+0x4c00], R23 ;  /* 0x004c00178c007986 */ /* 0x000fe8000c101914 */
[----:B----4-:R-:W-:Y:S04]  /*2440*/  STG.E desc[UR20][R140.64+0x5000], R16 ;  /* 0x005000108c007986 */ /* 0x010fe8000c101914 */
[----:B------:R-:W-:Y:S04]  /*2450*/  STG.E desc[UR20][R140.64+0x5400], R17 ;  /* 0x005400118c007986 */ /* 0x000fe8000c101914 */
[----:B------:R-:W-:Y:S04]  /*2460*/  STG.E desc[UR20][R140.64+0x5800], R18 ;  /* 0x005800128c007986 */ /* 0x000fe8000c101914 */
[----:B------:R-:W-:Y:S04]  /*2470*/  STG.E desc[UR20][R140.64+0x5c00], R19 ;  /* 0x005c00138c007986 */ /* 0x000fe8000c101914 */
[----:B-----5:R-:W-:Y:S04]  /*2480*/  STG.E desc[UR20][R140.64+0x6000], R12 ;  /* 0x0060000c8c007986 */ /* 0x020fe8000c101914 */
[----:B------:R-:W-:Y:S04]  /*2490*/  STG.E desc[UR20][R140.64+0x6400], R13 ;  /* 0x0064000d8c007986 */ /* 0x000fe8000c101914 */
[----:B------:R-:W-:Y:S04]  /*24a0*/  STG.E desc[UR20][R140.64+0x6800], R14 ;  /* 0x0068000e8c007986 */ /* 0x000fe8000c101914 */
[----:B------:R-:W-:Y:S04]  /*24b0*/  STG.E desc[UR20][R140.64+0x6c00], R15 ;  /* 0x006c000f8c007986 */ /* 0x000fe8000c101914 */
[----:B------:R-:W-:Y:S04]  /*24c0*/  STG.E desc[UR20][R140.64+0x7000], R8 ;  /* 0x007000088c007986 */ /* 0x000fe8000c101914 */
[----:B------:R-:W-:Y:S04]  /*24d0*/  STG.E desc[UR20][R140.64+0x7400], R9 ;  /* 0x007400098c007986 */ /* 0x000fe8000c101914 */
[----:B------:R-:W-:Y:S04]  /*24e0*/  STG.E desc[UR20][R140.64+0x7800], R10 ;  /* 0x0078000a8c007986 */ /* 0x000fe8000c101914 */
[----:B------:R-:W-:Y:S04]  /*24f0*/  STG.E desc[UR20][R140.64+0x7c00], R11 ;  /* 0x007c000b8c007986 */ /* 0x000fe8000c101914 */
[----:B------:R-:W0:Y:S04]  /*2500*/  LDSM.16.M88.4 R4, [R0] ;  /* 0x000000000004783b */ /* 0x000e280000000200 */
[----:B------:R-:W1:Y:S04]  /*2510*/  LDSM.16.M88.4 R12, [R0+0x100] ;  /* 0x00010000000c783b */ /* 0x000e680000000200 */
[----:B------:R-:W2:Y:S04]  /*2520*/  LDSM.16.M88.4 R16, [R0+0x200] ;  /* 0x000200000010783b */ /* 0x000ea80000000200 */
[----:B------:R-:W3:Y:S04]  /*2530*/  LDSM.16.M88.4 R8, [R0+0x300] ;  /* 0x000300000008783b */ /* 0x000ee80000000200 */
[----:B------:R-:W4:Y:S04]  /*2540*/  LDSM.16.M88.4 R20, [R0+0x400] ;  /* 0x000400000014783b */ /* 0x000f280000000200 */
[----:B------:R-:W5:Y:S04]  /*2550*/  LDSM.16.M88.4 R24, [R0+0x500] ;  /* 0x000500000018783b */ /* 0x000f680000000200 */
[----:B------:R-:W0:Y:S04]  /*2560*/  LDSM.16.M88.4 R28, [R0+0x600] ;  /* 0x00060000001c783b */ /* 0x000e280000000200 */
[----:B------:R-:W0:Y:S04]  /*2570*/  LDSM.16.M88.4 R32, [R0+0x700] ;  /* 0x000700000020783b */ /* 0x000e280000000200 */
[----:B------:R0:W-:Y:S04]  /*2580*/  STG.E desc[UR20][R140.64], R136 ;  /* 0x000000888c007986 */ /* 0x0001e8000c101914 */
        /* <DEDUP_REMOVED lines=67> */
[----:B0-----:R0:W-:Y:S04]  /*29c0*/  STG.E desc[UR20][R140.64+0x8080], R4 ;  /* 0x008080048c007986 */ /* 0x0011e8000c101914 */
[----:B------:R0:W-:Y:S04]  /*29d0*/  STG.E desc[UR20][R140.64+0x8480], R5 ;  /* 0x008480058c007986 */ /* 0x0001e8000c101914 */
[----:B------:R0:W-:Y:S04]  /*29e0*/  STG.E desc[UR20][R140.64+0x8880], R6 ;  /* 0x008880068c007986 */ /* 0x0001e8000c101914 */
[----:B------:R0:W-:Y:S04]  /*29f0*/  STG.E desc[UR20][R140.64+0x8c80], R7 ;  /* 0x008c80078c007986 */ /* 0x0001e8000c101914 */
[----:B-1----:R0:W-:Y:S04]  /*2a00*/  STG.E desc[UR20][R140.64+0x9080], R12 ;  /* 0x0090800c8c007986 */ /* 0x0021e8000c101914 */
[----:B------:R0:W-:Y:S04]  /*2a10*/  STG.E desc[UR20][R140.64+0x9480], R13 ;  /* 0x0094800d8c007986 */ /* 0x0001e8000c101914 */
[----:B------:R0:W-:Y:S04]  /*2a20*/  STG.E desc[UR20][R140.64+0x9880], R14 ;  /* 0x0098800e8c007986 */ /* 0x0001e8000c101914 */
[----:B------:R0:W-:Y:S04]  /*2a30*/  STG.E desc[UR20][R140.64+0x9c80], R15 ;  /* 0x009c800f8c007986 */ /* 0x0001e8000c101914 */
[----:B--2---:R0:W-:Y:S04]  /*2a40*/  STG.E desc[UR20][R140.64+0xa080], R16 ;  /* 0x00a080108c007986 */ /* 0x0041e8000c101914 */
[----:B------:R0:W-:Y:S04]  /*2a50*/  STG.E desc[UR20][R140.64+0xa480], R17 ;  /* 0x00a480118c007986 */ /* 0x0001e8000c101914 */
[----:B------:R0:W-:Y:S04]  /*2a60*/  STG.E desc[UR20][R140.64+0xa880], R18 ;  /* 0x00a880128c007986 */ /* 0x0001e8000c101914 */
[----:B------:R0:W-:Y:S04]  /*2a70*/  STG.E desc[UR20][R140.64+0xac80], R19 ;  /* 0x00ac80138c007986 */ /* 0x0001e8000c101914 */
[----:B---3--:R0:W-:Y:S04]  /*2a80*/  STG.E desc[UR20][R140.64+0xb080], R8 ;  /* 0x00b080088c007986 */ /* 0x0081e8000c101914 */
[----:B------:R0:W-:Y:S04]  /*2a90*/  STG.E desc[UR20][R140.64+0xb480], R9 ;  /* 0x00b480098c007986 */ /* 0x0001e8000c101914 */
[----:B------:R0:W-:Y:S04]  /*2aa0*/  STG.E desc[UR20][R140.64+0xb880], R10 ;  /* 0x00b8800a8c007986 */ /* 0x0001e8000c101914 */
[----:B------:R0:W-:Y:S04]  /*2ab0*/  STG.E desc[UR20][R140.64+0xbc80], R11 ;  /* 0x00bc800b8c007986 */ /* 0x0001e8000c101914 */
[----:B----4-:R0:W-:Y:S04]  /*2ac0*/  STG.E desc[UR20][R140.64+0xc080], R20 ;  /* 0x00c080148c007986 */ /* 0x0101e8000c101914 */
[----:B------:R0:W-:Y:S04]  /*2ad0*/  STG.E desc[UR20][R140.64+0xc480], R21 ;  /* 0x00c480158c007986 */ /* 0x0001e8000c101914 */
[----:B------:R0:W-:Y:S04]  /*2ae0*/  STG.E desc[UR20][R140.64+0xc880], R22 ;  /* 0x00c880168c007986 */ /* 0x0001e8000c101914 */
[----:B------:R0:W-:Y:S04]  /*2af0*/  STG.E desc[UR20][R140.64+0xcc80], R23 ;  /* 0x00cc80178c007986 */ /* 0x0001e8000c101914 */
[----:B-----5:R0:W-:Y:S04]  /*2b00*/  STG.E desc[UR20][R140.64+0xd080], R24 ;  /* 0x00d080188c007986 */ /* 0x0201e8000c101914 */
        /* <DEDUP_REMOVED lines=10> */
[----:B------:R0:W-:Y:S01]  /*2bb0*/  STG.E desc[UR20][R134.64+0xfc80], R35 ;  /* 0x00fc802386007986 */ /* 0x0001e2000c101914 */
[----:B------:R-:W-:Y:S06]  /*2bc0*/  BAR.SYNC.DEFER_BLOCKING 0x0 ;  /* 0x0000000000007b1d */ /* 0x000fec0000010000 */
[----:B------:R-:W-:Y:S05]  /*2bd0*/  @P1 BRA `(.L_x_8) ;  /* 0x00000000009c1947 */ /* 0x000fea0003800000 */
[----:B------:R-:W-:Y:S01]  /*2be0*/  NOP ;  /* 0x0000000000007918 */ /* 0x000fe20000000000 */
[----:B------:R-:W-:Y:S01]  /*2bf0*/  UMOV UR4, 0x50 ;  /* 0x0000005000047882 */ /* 0x000fe20000000000 */
[----:B------:R-:W-:Y:S01]  /*2c00*/  IMAD.U32 R0, RZ, RZ, UR13 ;  /* 0x0000000dff007e24 */ /* 0x000fe2000f8e00ff */
[----:B------:R-:W-:Y:S01]  /*2c10*/  ULEA UR11, UR11, UR4, 0x18 ;  /* 0x000000040b0b7291 */ /* 0x000fe2000f8ec0ff */
[----:B------:R-:W-:Y:S02]  /*2c20*/  IMAD.MOV.U32 R3, RZ, RZ, 0xf ;  /* 0x0000000fff037424 */ /* 0x000fe400078e00ff */
[----:B0-----:R-:W-:Y:S01]  /*2c30*/  IMAD.MOV.U32 R7, RZ, RZ, 0x1 ;  /* 0x00000001ff077424 */ /* 0x001fe200078e00ff */
[----:B------:R-:W-:-:S04]  /*2c40*/  LOP3.LUT R0, R0, 0xffff, RZ, 0xc0, !PT ;  /* 0x0000ffff00007812 */ /* 0x000fc800078ec0ff */
[----:B------:R-:W-:Y:S01]  /*2c50*/  SHF.R.U32.HI R0, RZ, 0x5, R0 ;  /* 0x00000005ff007819 */ /* 0x000fe20000011600 */
[----:B------:R-:W0:Y:S04]  /*2c60*/  LDS R5, [UR11] ;  /* 0x0000000bff057984 */ /* 0x000e280008000800 */
[----:B------:R-:W-:Y:S01]  /*2c70*/  VIADD R2, R0, 0x10 ;  /* 0x0000001000027836 */ /* 0x000fe20000000000 */
[----:B------:R-:W-:-:S04]  /*2c80*/  SHF.L.U32 R0, R3, R0, RZ ;  /* 0x0000000003007219 */ /* 0x000fc800000006ff */
[----:B------:R-:W-:-:S04]  /*2c90*/  SHF.L.U32 R3, R7, R2, RZ ;  /* 0x0000000207037219 */ /* 0x000fc800000006ff */
[----:B------:R-:W-:-:S04]  /*2ca0*/  LOP3.LUT R0, R3, R0, RZ, 0xfc, !PT ;  /* 0x0000000003007212 */ /* 0x000fc800078efcff */
[C---:B------:R-:W-:Y:S02]  /*2cb0*/  LOP3.LUT R2, R0.reuse, 0xffff, RZ, 0xc0, !PT ;  /* 0x0000ffff00027812 */ /* 0x040fe400078ec0ff */
[----:B0-----:R-:W-:-:S04]  /*2cc0*/  LOP3.LUT R3, R0, 0xffff, R5, 0x80, !PT ;  /* 0x0000ffff00037812 */ /* 0x001fc800078e8005 */
[----:B------:R-:W-:-:S13]  /*2cd0*/  ISETP.NE.AND P0, PT, R3, R2, PT ;  /* 0x000000020300720c */ /* 0x000fda0003f05270 */
[----:B------:R-:W-:Y:S05]  /*2ce0*/  @P0 BRA `(.L_x_9) ;  /* 0x0000000000500947 */ /* 0x000fea0003800000 */
[----:B------:R-:W-:Y:S02]  /*2cf0*/  SHF.R.U32.HI R5, RZ, 0x10, R5 ;  /* 0x00000010ff057819 */ /* 0x000fe40000011605 */
[----:B------:R-:W-:-:S04]  /*2d00*/  SHF.R.U32.HI R2, RZ, 0x10, R0 ;  /* 0x00000010ff027819 */ /* 0x000fc80000011600 */
[----:B------:R-:W-:-:S04]  /*2d10*/  LOP3.LUT R5, R5, R2, RZ, 0xc0, !PT ;  /* 0x0000000205057212 */ /* 0x000fc800078ec0ff */
[----:B------:R-:W-:-:S13]  /*2d20*/  ISETP.NE.AND P0, PT, R5, R2, PT ;  /* 0x000000020500720c */ /* 0x000fda0003f05270 */
[----:B------:R-:W-:Y:S05]  /*2d30*/  @P0 BRA `(.L_x_10) ;  /* 0x0000000000300947 */ /* 0x000fea0003800000 */
[----:B------:R-:W-:Y:S01]  /*2d40*/  R2UR UR4, R0 ;  /* 0x00000000000472ca */ /* 0x000fe200000e0000 */
[----:B------:R-:W-:Y:S01]  /*2d50*/  VOTEU.ANY UR5, UPT, PT ;  /* 0x0000000000057886 */ /* 0x000fe200038e0100 */
[----:B------:R-:W0:Y:S01]  /*2d60*/  S2R R0, SR_LANEID ;  /* 0x0000000000007919 */ /* 0x000e220000000000 */
[----:B------:R-:W-:-:S10]  /*2d70*/  UFLO.U32 UR5, UR5 ;  /* 0x00000005000572bd */ /* 0x000fd400080e0000 */
[----:B------:R-:W-:-:S06]  /*2d80*/  ULOP3.LUT UR4, URZ, UR4, URZ, 0x33, !UPT ;  /* 0x00000004ff047292 */ /* 0x000fcc000f8e33ff */
[----:B------:R-:W-:-:S04]  /*2d90*/  IMAD.U32 R2, RZ, RZ, UR4 ;  /* 0x00000004ff027e24 */ /* 0x000fc8000f8e00ff */
[----:B------:R-:W1:Y:S02]  /*2da0*/  REDUX UR6, R2 ;  /* 0x00000000020673c4 */ /* 0x000e640000000000 */
[----:B------:R2:W-:Y:S01]  /*2db0*/  UTCATOMSWS.AND URZ, UR4 ;  /* 0x0000000400ff79e3 */ /* 0x0005e20008000000 */
[----:B0-----:R-:W-:Y:S01]  /*2dc0*/  ISETP.EQ.U32.AND P0, PT, R0, UR5, PT ;  /* 0x0000000500007c0c */ /* 0x001fe2000bf02070 */
[----:B-1----:R-:W-:-:S12]  /*2dd0*/  IMAD.U32 R0, RZ, RZ, UR6 ;  /* 0x00000006ff007e24 */ /* 0x002fd8000f8e00ff */
[----:B------:R2:W-:Y:S01]  /*2de0*/  @P0 ATOMS.AND RZ, [UR11], R0 ;  /* 0x00000000ffff098c */ /* 0x0005e2000a80000b */
[----:B------:R-:W-:Y:S05]  /*2df0*/  BRA `(.L_x_8) ;  /* 0x0000000000147947 */ /* 0x000fea0003800000 */
.L_x_10:
[----:B------:R-:W-:-:S07]  /*2e00*/  MOV R2, 0x2e20 ;  /* 0x00002e2000027802 */ /* 0x000fce0000000f00 */
[----:B------:R-:W-:Y:S05]  /*2e10*/  CALL.REL.NOINC `($__internal_0_$__cuda_sm10x_tcgen05_guardrail_trap_col_being_dealloced_not_returned_by_alloc) ;  /* 0x0000000000207944 */ /* 0x000fea0003c00000 */
[----:B------:R-:W-:Y:S05]  /*2e20*/  BRA `(.L_x_8) ;  /* 0x0000000000087947 */ /* 0x000fea0003800000 */
.L_x_9:
[----:B------:R-:W-:-:S07]  /*2e30*/  MOV R2, 0x2e50 ;  /* 0x00002e5000027802 */ /* 0x000fce0000000f00 */
[----:B------:R-:W-:Y:S05]  /*2e40*/  CALL.REL.NOINC `($__internal_2_$__cuda_sm10x_tcgen05_guardrail_trap_unallocated_columns_being_dealloced) ;  /* 0x00000000002c7944 */ /* 0x000fea0003c00000 */
.L_x_8:
[----:B------:R-:W-:Y:S01]  /*2e50*/  NOP ;  /* 0x0000000000007918 */ /* 0x000fe20000000000 */
[----:B--2---:R-:W-:Y:S05]  /*2e60*/  EXIT ;  /* 0x000000000000794d */ /* 0x004fea0003800000 */
.L_x_7:
[----:B------:R-:W0:Y:S02]  /*2e70*/  SYNCS.PHASECHK.TRANS64.TRYWAIT P0, [UR12+0x5000], RZ ;  /* 0x005000ffff0075a7 */ /* 0x000e24000800110c */
[----:B0-----:R-:W-:Y:S05]  /*2e80*/  @!P0 BRA `(.L_x_7) ;  /* 0xfffffffc00f88947 */ /* 0x001fea000383ffff */
[----:B------:R-:W-:Y:S05]  /*2e90*/  BRA `(.L_x_11) ;  /* 0xffffffec00a47947 */ /* 0x000fea000383ffff */
        .weak           $__internal_0_$__cuda_sm10x_tcgen05_guardrail_trap_col_being_dealloced_not_returned_by_alloc
        .type           $__internal_0_$__cuda_sm10x_tcgen05_guardrail_trap_col_being_dealloced_not_returned_by_alloc,@function
        .size           $__internal_0_$__cuda_sm10x_tcgen05_guardrail_trap_col_being_dealloced_not_returned_by_alloc,($__internal_1_$__cuda_sm10x_tcgen05_guardrail_trap_phase_invalid_during_alloc - $__internal_0_$__cuda_sm10x_tcgen05_guardrail_trap_col_being_dealloced_not_returned_by_alloc)
$__internal_0_$__cuda_sm10x_tcgen05_guardrail_trap_col_being_dealloced_not_returned_by_alloc:
[----:B------:R-:W-:Y:S05]  /*2ea0*/  BPT.TRAP 0x1 ;  /* 0x000000040000795c */ /* 0x000fea0000300000 */
[----:B------:R-:W-:-:S04]  /*2eb0*/  IMAD.MOV.U32 R3, RZ, RZ, 0x0 ;  /* 0x00000000ff037424 */ /* 0x000fc800078e00ff */
[----:B------:R-:W-:Y:S05]  /*2ec0*/  RET.REL.NODEC R2 `(gluon_mma) ;  /* 0xffffffd0024c7950 */ /* 0x000fea0003c3ffff */
        .weak           $__internal_1_$__cuda_sm10x_tcgen05_guardrail_trap_phase_invalid_during_alloc
        .type           $__internal_1_$__cuda_sm10x_tcgen05_guardrail_trap_phase_invalid_during_alloc,@function
        .size           $__internal_1_$__cuda_sm10x_tcgen05_guardrail_trap_phase_invalid_during_alloc,($__internal_2_$__cuda_sm10x_tcgen05_guardrail_trap_unallocated_columns_being_dealloced - $__internal_1_$__cuda_sm10x_tcgen05_guardrail_trap_phase_invalid_during_alloc)
$__internal_1_$__cuda_sm10x_tcgen05_guardrail_trap_phase_invalid_during_alloc:
[----:B------:R-:W-:Y:S05]  /*2ed0*/  BPT.TRAP 0x1 ;  /* 0x000000040000795c */ /* 0x000fea0000300000 */
[----:B------:R-:W-:-:S04]  /*2ee0*/  IMAD.MOV.U32 R3, RZ, RZ, 0x0 ;  /* 0x00000000ff037424 */ /* 0x000fc800078e00ff */
[----:B------:R-:W-:Y:S05]  /*2ef0*/  RET.REL.NODEC R2 `(gluon_mma) ;  /* 0xffffffd002407950 */ /* 0x000fea0003c3ffff */
        .weak           $__internal_2_$__cuda_sm10x_tcgen05_guardrail_trap_unallocated_columns_being_dealloced
        .type           $__internal_2_$__cuda_sm10x_tcgen05_guardrail_trap_unallocated_columns_being_dealloced,@function
        .size           $__internal_2_$__cuda_sm10x_tcgen05_guardrail_trap_unallocated_columns_being_dealloced,(.L_x_15 - $__internal_2_$__cuda_sm10x_tcgen05_guardrail_trap_unallocated_columns_being_dealloced)
$__internal_2_$__cuda_sm10x_tcgen05_guardrail_trap_unallocated_columns_being_dealloced:
[----:B------:R-:W-:Y:S05]  /*2f00*/  BPT.TRAP 0x1 ;  /* 0x000000040000795c */ /* 0x000fea0000300000 */
[----:B------:R-:W-:-:S04]  /*2f10*/  IMAD.MOV.U32 R3, RZ, RZ, 0x0 ;  /* 0x00000000ff037424 */ /* 0x000fc800078e00ff */
[----:B------:R-:W-:Y:S05]  /*2f20*/  RET.REL.NODEC R2 `(gluon_mma) ;  /* 0xffffffd002347950 */ /* 0x000fea0003c3ffff */
.L_x_12:
[----:B------:R-:W-:-:S00]  /*2f30*/  BRA `(.L_x_12) ;  /* 0xfffffffc00fc7947 */ /* 0x000fc0000383ffff */
[----:B------:R-:W-:-:S00]  /*2f40*/  NOP ;  /* 0x0000000000007918 */ /* 0x000fc00000000000 */
        /* <DEDUP_REMOVED lines=11> */
.L_x_15:


//--------------------- .nv.shared.gluon_mma      --------------------------
	.section	.nv.shared.gluon_mma,"aw",@nobits
	.sectionflags	@""
	.align	16
	.zero		1024


//--------------------- .nv.shared.reserved.0     --------------------------
	.section	.nv.shared.reserved.0,"aw",@nobits
	.align	8
	.weak		__nv_reservedSMEM_offset_0_alias
	.size		__nv_reservedSMEM_offset_0_alias, 0, 64
	.other		__nv_reservedSMEM_offset_0_alias,@"STO_CUDA_RESERVED_SHARED STV_DEFAULT"
__nv_reservedSMEM_offset_0_alias:
	.zero		0
.nv.shared.reserved.0:
	.zero		64
	.weak		__nv_reservedSMEM_allocation_phase
	.type		__nv_reservedSMEM_allocation_phase,@object
	.size		__nv_reservedSMEM_allocation_phase,(.L_0 - __nv_reservedSMEM_allocation_phase)
__nv_reservedSMEM_allocation_phase:
	.zero		1
.L_0:
	.zero		7
	.weak		__nv_reservedSMEM_devtool_atexit_pc
	.type		__nv_reservedSMEM_devtool_atexit_pc,@object
	.size		__nv_reservedSMEM_devtool_atexit_pc,(__nv_reservedSMEM_allocation_mask - __nv_reservedSMEM_devtool_atexit_pc)
__nv_reservedSMEM_devtool_atexit_pc:
	.zero		8
	.weak		__nv_reservedSMEM_allocation_mask
	.type		__nv_reservedSMEM_allocation_mask,@object
	.size		__nv_reservedSMEM_allocation_mask,(.L_2 - __nv_reservedSMEM_allocation_mask)
__nv_reservedSMEM_allocation_mask:
	.zero		4
.L_2:


//--------------------- .nv.constant0.gluon_mma   --------------------------
	.section	.nv.constant0.gluon_mma,"a",@progbits
	.sectionflags	@""
	.align	4
.nv.constant0.gluon_mma:
	.zero		936


//--------------------- SYMBOLS --------------------------

	.type		.nv.reservedSmem.offset0,@object
	.size		.nv.reservedSmem.offset0,0x4
	.type		.nv.reservedSmem.cap,@object
	.size		.nv.reservedSmem.cap,0x4
